//
// Generated by NVIDIA NVVM Compiler
//
// Compiler Build ID: CL-36424714
// Cuda compilation tools, release 13.0, V13.0.88
// Based on NVVM 20.0.0
//

.version 9.0
.target sm_100
.address_size 64

	// .globl	_ZN3cub18CUB_300001_SM_10006detail11EmptyKernelIvEEvv
.global .align 1 .b8 _ZN41_INTERNAL_25c53b17_4_k_cu_da561755_2627264cuda3std3__45__cpo5beginE[1];
.global .align 1 .b8 _ZN41_INTERNAL_25c53b17_4_k_cu_da561755_2627264cuda3std3__45__cpo3endE[1];
.global .align 1 .b8 _ZN41_INTERNAL_25c53b17_4_k_cu_da561755_2627264cuda3std3__45__cpo6cbeginE[1];
.global .align 1 .b8 _ZN41_INTERNAL_25c53b17_4_k_cu_da561755_2627264cuda3std3__45__cpo4cendE[1];
.global .align 1 .b8 _ZN41_INTERNAL_25c53b17_4_k_cu_da561755_2627264cuda3std3__45__cpo6rbeginE[1];
.global .align 1 .b8 _ZN41_INTERNAL_25c53b17_4_k_cu_da561755_2627264cuda3std3__45__cpo4rendE[1];
.global .align 1 .b8 _ZN41_INTERNAL_25c53b17_4_k_cu_da561755_2627264cuda3std3__45__cpo7crbeginE[1];
.global .align 1 .b8 _ZN41_INTERNAL_25c53b17_4_k_cu_da561755_2627264cuda3std3__45__cpo5crendE[1];
.global .align 1 .b8 _ZN41_INTERNAL_25c53b17_4_k_cu_da561755_2627264cuda3std3__443_GLOBAL__N__25c53b17_4_k_cu_da561755_2627266ignoreE[1];
.global .align 1 .b8 _ZN41_INTERNAL_25c53b17_4_k_cu_da561755_2627264cuda3std3__419piecewise_constructE[1];
.global .align 1 .b8 _ZN41_INTERNAL_25c53b17_4_k_cu_da561755_2627264cuda3std3__48in_placeE[1];
.global .align 1 .b8 _ZN41_INTERNAL_25c53b17_4_k_cu_da561755_2627264cuda3std3__420unreachable_sentinelE[1];
.global .align 1 .b8 _ZN41_INTERNAL_25c53b17_4_k_cu_da561755_2627264cuda3std3__47nulloptE[1];
.global .align 1 .b8 _ZN41_INTERNAL_25c53b17_4_k_cu_da561755_2627264cuda3std3__48unexpectE[1];
.global .align 1 .b8 _ZN41_INTERNAL_25c53b17_4_k_cu_da561755_2627264cuda3std6ranges3__45__cpo4swapE[1];
.global .align 1 .b8 _ZN41_INTERNAL_25c53b17_4_k_cu_da561755_2627264cuda3std6ranges3__45__cpo9iter_moveE[1];
.global .align 1 .b8 _ZN41_INTERNAL_25c53b17_4_k_cu_da561755_2627264cuda3std6ranges3__45__cpo5beginE[1];
.global .align 1 .b8 _ZN41_INTERNAL_25c53b17_4_k_cu_da561755_2627264cuda3std6ranges3__45__cpo3endE[1];
.global .align 1 .b8 _ZN41_INTERNAL_25c53b17_4_k_cu_da561755_2627264cuda3std6ranges3__45__cpo6cbeginE[1];
.global .align 1 .b8 _ZN41_INTERNAL_25c53b17_4_k_cu_da561755_2627264cuda3std6ranges3__45__cpo4cendE[1];
.global .align 1 .b8 _ZN41_INTERNAL_25c53b17_4_k_cu_da561755_2627264cuda3std6ranges3__45__cpo7advanceE[1];
.global .align 1 .b8 _ZN41_INTERNAL_25c53b17_4_k_cu_da561755_2627264cuda3std6ranges3__45__cpo9iter_swapE[1];
.global .align 1 .b8 _ZN41_INTERNAL_25c53b17_4_k_cu_da561755_2627264cuda3std6ranges3__45__cpo4nextE[1];
.global .align 1 .b8 _ZN41_INTERNAL_25c53b17_4_k_cu_da561755_2627264cuda3std6ranges3__45__cpo4prevE[1];
.global .align 1 .b8 _ZN41_INTERNAL_25c53b17_4_k_cu_da561755_2627264cuda3std6ranges3__45__cpo4dataE[1];
.global .align 1 .b8 _ZN41_INTERNAL_25c53b17_4_k_cu_da561755_2627264cuda3std6ranges3__45__cpo5cdataE[1];
.global .align 1 .b8 _ZN41_INTERNAL_25c53b17_4_k_cu_da561755_2627264cuda3std6ranges3__45__cpo4sizeE[1];
.global .align 1 .b8 _ZN41_INTERNAL_25c53b17_4_k_cu_da561755_2627264cuda3std6ranges3__45__cpo5ssizeE[1];
.global .align 1 .b8 _ZN41_INTERNAL_25c53b17_4_k_cu_da561755_2627264cuda3std6ranges3__45__cpo8distanceE[1];
.global .align 1 .b8 _ZN41_INTERNAL_25c53b17_4_k_cu_da561755_2627266thrust24THRUST_300001_SM_1000_NS6system6detail10sequential3seqE[1];
.global .align 1 .b8 _ZN41_INTERNAL_25c53b17_4_k_cu_da561755_2627266thrust24THRUST_300001_SM_1000_NS12placeholders2_1E[1];
.global .align 1 .b8 _ZN41_INTERNAL_25c53b17_4_k_cu_da561755_2627266thrust24THRUST_300001_SM_1000_NS12placeholders2_2E[1];
.global .align 1 .b8 _ZN41_INTERNAL_25c53b17_4_k_cu_da561755_2627266thrust24THRUST_300001_SM_1000_NS12placeholders2_3E[1];
.global .align 1 .b8 _ZN41_INTERNAL_25c53b17_4_k_cu_da561755_2627266thrust24THRUST_300001_SM_1000_NS12placeholders2_4E[1];
.global .align 1 .b8 _ZN41_INTERNAL_25c53b17_4_k_cu_da561755_2627266thrust24THRUST_300001_SM_1000_NS12placeholders2_5E[1];
.global .align 1 .b8 _ZN41_INTERNAL_25c53b17_4_k_cu_da561755_2627266thrust24THRUST_300001_SM_1000_NS12placeholders2_6E[1];
.global .align 1 .b8 _ZN41_INTERNAL_25c53b17_4_k_cu_da561755_2627266thrust24THRUST_300001_SM_1000_NS12placeholders2_7E[1];
.global .align 1 .b8 _ZN41_INTERNAL_25c53b17_4_k_cu_da561755_2627266thrust24THRUST_300001_SM_1000_NS12placeholders2_8E[1];
.global .align 1 .b8 _ZN41_INTERNAL_25c53b17_4_k_cu_da561755_2627266thrust24THRUST_300001_SM_1000_NS12placeholders2_9E[1];
.global .align 1 .b8 _ZN41_INTERNAL_25c53b17_4_k_cu_da561755_2627266thrust24THRUST_300001_SM_1000_NS12placeholders3_10E[1];

.visible .entry _ZN3cub18CUB_300001_SM_10006detail11EmptyKernelIvEEvv()
{


	ret;

}


// ===== COMPILED SASS (sm_100) =====

	.target	sm_100

	.elftype	@"ET_EXEC"


//--------------------- .note.nv.tkinfo           --------------------------
	.section	.note.nv.tkinfo,"",@"SHT_NOTE"
	.sectionflags	@"SHF_NOTE_NV_TKINFO"
	.tkinfo
        /*0018*/ 	.word	0x00000002
        /*0030*/ 	.string	""
        /*0030*/ 	.string	"ptxas"
        /*0030*/ 	.string	"Cuda compilation tools, release 13.0, V13.0.88"
        /*0030*/ 	.string	"Build cuda_13.0.r13.0/compiler.36424714_0"
        /*0030*/ 	.string	"-arch sm_100 -m 64 "



//--------------------- .note.nv.cuinfo           --------------------------
	.section	.note.nv.cuinfo,"",@"SHT_NOTE"
	.sectionflags	@"SHF_NOTE_NV_CUINFO"
        /*0018*/ 	.short	0x0002
        /*001a*/ 	.short	0x0064
        /*001c*/ 	.short	0x0082
	.zero		2


//--------------------- .nv.info                  --------------------------
	.section	.nv.info,"",@"SHT_CUDA_INFO"
	.align	4


	//----- nvinfo : EIATTR_REGCOUNT
	.align		4
        /*0000*/ 	.byte	0x04, 0x2f
        /*0002*/ 	.short	(.L_41 - .L_40)
	.align		4
.L_40:
        /*0004*/ 	.word	index@(_ZN3cub18CUB_300001_SM_10006detail11EmptyKernelIvEEvv)
        /*0008*/ 	.word	0x00000004


	//----- nvinfo : EIATTR_FRAME_SIZE
	.align		4
.L_41:
        /*000c*/ 	.byte	0x04, 0x11
        /*000e*/ 	.short	(.L_43 - .L_42)
	.align		4
.L_42:
        /*0010*/ 	.word	index@(_ZN3cub18CUB_300001_SM_10006detail11EmptyKernelIvEEvv)
        /*0014*/ 	.word	0x00000000


	//----- nvinfo : EIATTR_MIN_STACK_SIZE
	.align		4
.L_43:
        /*0018*/ 	.byte	0x04, 0x12
        /*001a*/ 	.short	(.L_45 - .L_44)
	.align		4
.L_44:
        /*001c*/ 	.word	index@(_ZN3cub18CUB_300001_SM_10006detail11EmptyKernelIvEEvv)
        /*0020*/ 	.word	0x00000000
.L_45:


//--------------------- .nv.compat                --------------------------
	.section	.nv.compat,"",@"SHT_CUDA_COMPAT_INFO"
	.align	4
        /*0000*/ 	.byte	0x02, 0x09, 0x00, 0x00, 0x02, 0x02, 0x01, 0x00, 0x02, 0x05, 0x05, 0x00, 0x03, 0x07, 0x01, 0x01
        /*0010*/ 	.byte	0x02, 0x03, 0x00, 0x00, 0x02, 0x06, 0x01, 0x00, 0x04, 0x0b, 0x08, 0x00, 0x09, 0x00, 0x00, 0x00
        /*0020*/ 	.byte	0x00, 0x00, 0x00, 0x00


//--------------------- .nv.info._ZN3cub18CUB_300001_SM_10006detail11EmptyKernelIvEEvv --------------------------
	.section	.nv.info._ZN3cub18CUB_300001_SM_10006detail11EmptyKernelIvEEvv,"",@"SHT_CUDA_INFO"
	.sectionflags	@""
	.align	4


	//----- nvinfo : EIATTR_CUDA_API_VERSION
	.align		4
        /*0000*/ 	.byte	0x04, 0x37
        /*0002*/ 	.short	(.L_47 - .L_46)
.L_46:
        /*0004*/ 	.word	0x00000082


	//----- nvinfo : EIATTR_SPARSE_MMA_MASK
	.align		4
.L_47:
        /*0008*/ 	.byte	0x03, 0x50
        /*000a*/ 	.short	0x0000


	//----- nvinfo : EIATTR_MAXREG_COUNT
	.align		4
        /*000c*/ 	.byte	0x03, 0x1b
        /*000e*/ 	.short	0x00ff


	//----- nvinfo : EIATTR_MERCURY_ISA_VERSION
	.align		4
        /*0010*/ 	.byte	0x03, 0x5f
        /*0012*/ 	.short	0x0101


	//----- nvinfo : EIATTR_VRC_CTA_INIT_COUNT
	.align		4
        /*0014*/ 	.byte	0x02, 0x4a
	.zero		1
	.zero		1


	//----- nvinfo : EIATTR_EXIT_INSTR_OFFSETS
	.align		4
        /*0018*/ 	.byte	0x04, 0x1c
        /*001a*/ 	.short	(.L_49 - .L_48)


	//   ....[0]....
.L_48:
        /*001c*/ 	.word	0x00000010


	//----- nvinfo : EIATTR_SW_WAR
	.align		4
.L_49:
        /*0020*/ 	.byte	0x04, 0x36
        /*0022*/ 	.short	(.L_51 - .L_50)
.L_50:
        /*0024*/ 	.word	0x00000008
.L_51:


//--------------------- .nv.callgraph             --------------------------
	.section	.nv.callgraph,"",@"SHT_CUDA_CALLGRAPH"
	.align	4
	.sectionentsize	8
	.align		4
        /*0000*/ 	.word	0x00000000
	.align		4
        /*0004*/ 	.word	0xffffffff
	.align		4
        /*0008*/ 	.word	0x00000000
	.align		4
        /*000c*/ 	.word	0xfffffffe
	.align		4
        /*0010*/ 	.word	0x00000000
	.align		4
        /*0014*/ 	.word	0xfffffffd
	.align		4
        /*0018*/ 	.word	0x00000000
	.align		4
        /*001c*/ 	.word	0xfffffffc


//--------------------- .nv.constant4             --------------------------
	.section	.nv.constant4,"a",@progbits
	.align	8
	.align		8
.nv.constant4:
        /*0000*/ 	.dword	_ZN41_INTERNAL_25c53b17_4_k_cu_da561755_2631134cuda3std3__45__cpo5beginE
	.align		8
        /*0008*/ 	.dword	_ZN41_INTERNAL_25c53b17_4_k_cu_da561755_2631134cuda3std3__45__cpo3endE
	.align		8
        /*0010*/ 	.dword	_ZN41_INTERNAL_25c53b17_4_k_cu_da561755_2631134cuda3std3__45__cpo6cbeginE
	.align		8
        /*0018*/ 	.dword	_ZN41_INTERNAL_25c53b17_4_k_cu_da561755_2631134cuda3std3__45__cpo4cendE
	.align		8
        /*0020*/ 	.dword	_ZN41_INTERNAL_25c53b17_4_k_cu_da561755_2631134cuda3std3__45__cpo6rbeginE
	.align		8
        /*0028*/ 	.dword	_ZN41_INTERNAL_25c53b17_4_k_cu_da561755_2631134cuda3std3__45__cpo4rendE
	.align		8
        /*0030*/ 	.dword	_ZN41_INTERNAL_25c53b17_4_k_cu_da561755_2631134cuda3std3__45__cpo7crbeginE
	.align		8
        /*0038*/ 	.dword	_ZN41_INTERNAL_25c53b17_4_k_cu_da561755_2631134cuda3std3__45__cpo5crendE
	.align		8
        /*0040*/ 	.dword	_ZN41_INTERNAL_25c53b17_4_k_cu_da561755_2631134cuda3std3__443_GLOBAL__N__25c53b17_4_k_cu_da561755_2631136ignoreE
	.align		8
        /*0048*/ 	.dword	_ZN41_INTERNAL_25c53b17_4_k_cu_da561755_2631134cuda3std3__419piecewise_constructE
	.align		8
        /*0050*/ 	.dword	_ZN41_INTERNAL_25c53b17_4_k_cu_da561755_2631134cuda3std3__48in_placeE
	.align		8
        /*0058*/ 	.dword	_ZN41_INTERNAL_25c53b17_4_k_cu_da561755_2631134cuda3std3__420unreachable_sentinelE
	.align		8
        /*0060*/ 	.dword	_ZN41_INTERNAL_25c53b17_4_k_cu_da561755_2631134cuda3std3__47nulloptE
	.align		8
        /*0068*/ 	.dword	_ZN41_INTERNAL_25c53b17_4_k_cu_da561755_2631134cuda3std3__48unexpectE
	.align		8
        /*0070*/ 	.dword	_ZN41_INTERNAL_25c53b17_4_k_cu_da561755_2631134cuda3std6ranges3__45__cpo4swapE
	.align		8
        /*0078*/ 	.dword	_ZN41_INTERNAL_25c53b17_4_k_cu_da561755_2631134cuda3std6ranges3__45__cpo9iter_moveE
	.align		8
        /*0080*/ 	.dword	_ZN41_INTERNAL_25c53b17_4_k_cu_da561755_2631134cuda3std6ranges3__45__cpo5beginE
	.align		8
        /*0088*/ 	.dword	_ZN41_INTERNAL_25c53b17_4_k_cu_da561755_2631134cuda3std6ranges3__45__cpo3endE
	.align		8
        /*0090*/ 	.dword	_ZN41_INTERNAL_25c53b17_4_k_cu_da561755_2631134cuda3std6ranges3__45__cpo6cbeginE
	.align		8
        /*0098*/ 	.dword	_ZN41_INTERNAL_25c53b17_4_k_cu_da561755_2631134cuda3std6ranges3__45__cpo4cendE
	.align		8
        /*00a0*/ 	.dword	_ZN41_INTERNAL_25c53b17_4_k_cu_da561755_2631134cuda3std6ranges3__45__cpo7advanceE
	.align		8
        /*00a8*/ 	.dword	_ZN41_INTERNAL_25c53b17_4_k_cu_da561755_2631134cuda3std6ranges3__45__cpo9iter_swapE
	.align		8
        /*00b0*/ 	.dword	_ZN41_INTERNAL_25c53b17_4_k_cu_da561755_2631134cuda3std6ranges3__45__cpo4nextE
	.align		8
        /*00b8*/ 	.dword	_ZN41_INTERNAL_25c53b17_4_k_cu_da561755_2631134cuda3std6ranges3__45__cpo4prevE
	.align		8
        /*00c0*/ 	.dword	_ZN41_INTERNAL_25c53b17_4_k_cu_da561755_2631134cuda3std6ranges3__45__cpo4dataE
	.align		8
        /*00c8*/ 	.dword	_ZN41_INTERNAL_25c53b17_4_k_cu_da561755_2631134cuda3std6ranges3__45__cpo5cdataE
	.align		8
        /*00d0*/ 	.dword	_ZN41_INTERNAL_25c53b17_4_k_cu_da561755_2631134cuda3std6ranges3__45__cpo4sizeE
	.align		8
        /*00d8*/ 	.dword	_ZN41_INTERNAL_25c53b17_4_k_cu_da561755_2631134cuda3std6ranges3__45__cpo5ssizeE
	.align		8
        /*00e0*/ 	.dword	_ZN41_INTERNAL_25c53b17_4_k_cu_da561755_2631134cuda3std6ranges3__45__cpo8distanceE
	.align		8
        /*00e8*/ 	.dword	_ZN41_INTERNAL_25c53b17_4_k_cu_da561755_2631136thrust24THRUST_300001_SM_1000_NS6system6detail10sequential3seqE
	.align		8
        /*00f0*/ 	.dword	_ZN41_INTERNAL_25c53b17_4_k_cu_da561755_2631136thrust24THRUST_300001_SM_1000_NS12placeholders2_1E
	.align		8
        /*00f8*/ 	.dword	_ZN41_INTERNAL_25c53b17_4_k_cu_da561755_2631136thrust24THRUST_300001_SM_1000_NS12placeholders2_2E
	.align		8
        /*0100*/ 	.dword	_ZN41_INTERNAL_25c53b17_4_k_cu_da561755_2631136thrust24THRUST_300001_SM_1000_NS12placeholders2_3E
	.align		8
        /*0108*/ 	.dword	_ZN41_INTERNAL_25c53b17_4_k_cu_da561755_2631136thrust24THRUST_300001_SM_1000_NS12placeholders2_4E
	.align		8
        /*0110*/ 	.dword	_ZN41_INTERNAL_25c53b17_4_k_cu_da561755_2631136thrust24THRUST_300001_SM_1000_NS12placeholders2_5E
	.align		8
        /*0118*/ 	.dword	_ZN41_INTERNAL_25c53b17_4_k_cu_da561755_2631136thrust24THRUST_300001_SM_1000_NS12placeholders2_6E
	.align		8
        /*0120*/ 	.dword	_ZN41_INTERNAL_25c53b17_4_k_cu_da561755_2631136thrust24THRUST_300001_SM_1000_NS12placeholders2_7E
	.align		8
        /*0128*/ 	.dword	_ZN41_INTERNAL_25c53b17_4_k_cu_da561755_2631136thrust24THRUST_300001_SM_1000_NS12placeholders2_8E
	.align		8
        /*0130*/ 	.dword	_ZN41_INTERNAL_25c53b17_4_k_cu_da561755_2631136thrust24THRUST_300001_SM_1000_NS12placeholders2_9E
	.align		8
        /*0138*/ 	.dword	_ZN41_INTERNAL_25c53b17_4_k_cu_da561755_2631136thrust24THRUST_300001_SM_1000_NS12placeholders3_10E


//--------------------- .text._ZN3cub18CUB_300001_SM_10006detail11EmptyKernelIvEEvv --------------------------
	.section	.text._ZN3cub18CUB_300001_SM_10006detail11EmptyKernelIvEEvv,"ax",@progbits
	.align	128
        .global         _ZN3cub18CUB_300001_SM_10006detail11EmptyKernelIvEEvv
        .type           _ZN3cub18CUB_300001_SM_10006detail11EmptyKernelIvEEvv,@function
        .size           _ZN3cub18CUB_300001_SM_10006detail11EmptyKernelIvEEvv,(.L_x_1 - _ZN3cub18CUB_300001_SM_10006detail11EmptyKernelIvEEvv)
        .other          _ZN3cub18CUB_300001_SM_10006detail11EmptyKernelIvEEvv,@"STO_CUDA_ENTRY STV_DEFAULT"
_ZN3cub18CUB_300001_SM_10006detail11EmptyKernelIvEEvv:
.text._ZN3cub18CUB_300001_SM_10006detail11EmptyKernelIvEEvv:
[----:B------:R-:W-:Y:S01]  /*0000*/  LDC R1, c[0x0][0x37c] ;  /* 0x0000df00ff017b82 */ /* 0x000fe20000000800 */
[----:B------:R-:W-:Y:S05]  /*0010*/  EXIT ;  /* 0x000000000000794d */ /* 0x000fea0003800000 */
.L_x_0:
[----:B------:R-:W-:-:S00]  /*0020*/  BRA `(.L_x_0) ;  /* 0xfffffffc00fc7947 */ /* 0x000fc0000383ffff */
[----:B------:R-:W-:-:S00]  /*0030*/  NOP ;  /* 0x0000000000007918 */ /* 0x000fc00000000000 */
        /* <DEDUP_REMOVED lines=12> */
.L_x_1:


//--------------------- .nv.shared.reserved.0     --------------------------
	.section	.nv.shared.reserved.0,"aw",@nobits
	.weak		__nv_reservedSMEM_offset_0_alias
	.size		__nv_reservedSMEM_offset_0_alias, 0, 64
	.other		__nv_reservedSMEM_offset_0_alias,@"STO_CUDA_RESERVED_SHARED STV_DEFAULT"
__nv_reservedSMEM_offset_0_alias:
	.zero		0
	.zero		64


//--------------------- .nv.global                --------------------------
	.section	.nv.global,"aw",@nobits
.nv.global:
	.type		_ZN41_INTERNAL_25c53b17_4_k_cu_da561755_2631136thrust24THRUST_300001_SM_1000_NS12placeholders2_5E,@object
	.size		_ZN41_INTERNAL_25c53b17_4_k_cu_da561755_2631136thrust24THRUST_300001_SM_1000_NS12placeholders2_5E,(_ZN41_INTERNAL_25c53b17_4_k_cu_da561755_2631134cuda3std3__45__cpo6cbeginE - _ZN41_INTERNAL_25c53b17_4_k_cu_da561755_2631136thrust24THRUST_300001_SM_1000_NS12placeholders2_5E)
_ZN41_INTERNAL_25c53b17_4_k_cu_da561755_2631136thrust24THRUST_300001_SM_1000_NS12placeholders2_5E:
	.zero		1
	.type		_ZN41_INTERNAL_25c53b17_4_k_cu_da561755_2631134cuda3std3__45__cpo6cbeginE,@object
	.size		_ZN41_INTERNAL_25c53b17_4_k_cu_da561755_2631134cuda3std3__45__cpo6cbeginE,(_ZN41_INTERNAL_25c53b17_4_k_cu_da561755_2631134cuda3std6ranges3__45__cpo6cbeginE - _ZN41_INTERNAL_25c53b17_4_k_cu_da561755_2631134cuda3std3__45__cpo6cbeginE)
_ZN41_INTERNAL_25c53b17_4_k_cu_da561755_2631134cuda3std3__45__cpo6cbeginE:
	.zero		1
	.type		_ZN41_INTERNAL_25c53b17_4_k_cu_da561755_2631134cuda3std6ranges3__45__cpo6cbeginE,@object
	.size		_ZN41_INTERNAL_25c53b17_4_k_cu_da561755_2631134cuda3std6ranges3__45__cpo6cbeginE,(_ZN41_INTERNAL_25c53b17_4_k_cu_da561755_2631134cuda3std3__48in_placeE - _ZN41_INTERNAL_25c53b17_4_k_cu_da561755_2631134cuda3std6ranges3__45__cpo6cbeginE)
_ZN41_INTERNAL_25c53b17_4_k_cu_da561755_2631134cuda3std6ranges3__45__cpo6cbeginE:
	.zero		1
	.type		_ZN41_INTERNAL_25c53b17_4_k_cu_da561755_2631134cuda3std3__48in_placeE,@object
	.size		_ZN41_INTERNAL_25c53b17_4_k_cu_da561755_2631134cuda3std3__48in_placeE,(_ZN41_INTERNAL_25c53b17_4_k_cu_da561755_2631134cuda3std6ranges3__45__cpo4sizeE - _ZN41_INTERNAL_25c53b17_4_k_cu_da561755_2631134cuda3std3__48in_placeE)
_ZN41_INTERNAL_25c53b17_4_k_cu_da561755_2631134cuda3std3__48in_placeE:
	.zero		1
	.type		_ZN41_INTERNAL_25c53b17_4_k_cu_da561755_2631134cuda3std6ranges3__45__cpo4sizeE,@object
	.size		_ZN41_INTERNAL_25c53b17_4_k_cu_da561755_2631134cuda3std6ranges3__45__cpo4sizeE,(_ZN41_INTERNAL_25c53b17_4_k_cu_da561755_2631136thrust24THRUST_300001_SM_1000_NS12placeholders2_9E - _ZN41_INTERNAL_25c53b17_4_k_cu_da561755_2631134cuda3std6ranges3__45__cpo4sizeE)
_ZN41_INTERNAL_25c53b17_4_k_cu_da561755_2631134cuda3std6ranges3__45__cpo4sizeE:
	.zero		1
	.type		_ZN41_INTERNAL_25c53b17_4_k_cu_da561755_2631136thrust24THRUST_300001_SM_1000_NS12placeholders2_9E,@object
	.size		_ZN41_INTERNAL_25c53b17_4_k_cu_da561755_2631136thrust24THRUST_300001_SM_1000_NS12placeholders2_9E,(_ZN41_INTERNAL_25c53b17_4_k_cu_da561755_2631134cuda3std3__45__cpo7crbeginE - _ZN41_INTERNAL_25c53b17_4_k_cu_da561755_2631136thrust24THRUST_300001_SM_1000_NS12placeholders2_9E)
_ZN41_INTERNAL_25c53b17_4_k_cu_da561755_2631136thrust24THRUST_300001_SM_1000_NS12placeholders2_9E:
	.zero		1
	.type		_ZN41_INTERNAL_25c53b17_4_k_cu_da561755_2631134cuda3std3__45__cpo7crbeginE,@object
	.size		_ZN41_INTERNAL_25c53b17_4_k_cu_da561755_2631134cuda3std3__45__cpo7crbeginE,(_ZN41_INTERNAL_25c53b17_4_k_cu_da561755_2631134cuda3std6ranges3__45__cpo4nextE - _ZN41_INTERNAL_25c53b17_4_k_cu_da561755_2631134cuda3std3__45__cpo7crbeginE)
_ZN41_INTERNAL_25c53b17_4_k_cu_da561755_2631134cuda3std3__45__cpo7crbeginE:
	.zero		1
	.type		_ZN41_INTERNAL_25c53b17_4_k_cu_da561755_2631134cuda3std6ranges3__45__cpo4nextE,@object
	.size		_ZN41_INTERNAL_25c53b17_4_k_cu_da561755_2631134cuda3std6ranges3__45__cpo4nextE,(_ZN41_INTERNAL_25c53b17_4_k_cu_da561755_2631134cuda3std6ranges3__45__cpo4swapE - _ZN41_INTERNAL_25c53b17_4_k_cu_da561755_2631134cuda3std6ranges3__45__cpo4nextE)
_ZN41_INTERNAL_25c53b17_4_k_cu_da561755_2631134cuda3std6ranges3__45__cpo4nextE:
	.zero		1
	.type		_ZN41_INTERNAL_25c53b17_4_k_cu_da561755_2631134cuda3std6ranges3__45__cpo4swapE,@object
	.size		_ZN41_INTERNAL_25c53b17_4_k_cu_da561755_2631134cuda3std6ranges3__45__cpo4swapE,(_ZN41_INTERNAL_25c53b17_4_k_cu_da561755_2631136thrust24THRUST_300001_SM_1000_NS12placeholders2_1E - _ZN41_INTERNAL_25c53b17_4_k_cu_da561755_2631134cuda3std6ranges3__45__cpo4swapE)
_ZN41_INTERNAL_25c53b17_4_k_cu_da561755_2631134cuda3std6ranges3__45__cpo4swapE:
	.zero		1
	.type		_ZN41_INTERNAL_25c53b17_4_k_cu_da561755_2631136thrust24THRUST_300001_SM_1000_NS12placeholders2_1E,@object
	.size		_ZN41_INTERNAL_25c53b17_4_k_cu_da561755_2631136thrust24THRUST_300001_SM_1000_NS12placeholders2_1E,(_ZN41_INTERNAL_25c53b17_4_k_cu_da561755_2631136thrust24THRUST_300001_SM_1000_NS12placeholders2_3E - _ZN41_INTERNAL_25c53b17_4_k_cu_da561755_2631136thrust24THRUST_300001_SM_1000_NS12placeholders2_1E)
_ZN41_INTERNAL_25c53b17_4_k_cu_da561755_2631136thrust24THRUST_300001_SM_1000_NS12placeholders2_1E:
	.zero		1
	.type		_ZN41_INTERNAL_25c53b17_4_k_cu_da561755_2631136thrust24THRUST_300001_SM_1000_NS12placeholders2_3E,@object
	.size		_ZN41_INTERNAL_25c53b17_4_k_cu_da561755_2631136thrust24THRUST_300001_SM_1000_NS12placeholders2_3E,(_ZN41_INTERNAL_25c53b17_4_k_cu_da561755_2631134cuda3std3__45__cpo5beginE - _ZN41_INTERNAL_25c53b17_4_k_cu_da561755_2631136thrust24THRUST_300001_SM_1000_NS12placeholders2_3E)
_ZN41_INTERNAL_25c53b17_4_k_cu_da561755_2631136thrust24THRUST_300001_SM_1000_NS12placeholders2_3E:
	.zero		1
	.type		_ZN41_INTERNAL_25c53b17_4_k_cu_da561755_2631134cuda3std3__45__cpo5beginE,@object
	.size		_ZN41_INTERNAL_25c53b17_4_k_cu_da561755_2631134cuda3std3__45__cpo5beginE,(_ZN41_INTERNAL_25c53b17_4_k_cu_da561755_2631134cuda3std6ranges3__45__cpo5beginE - _ZN41_INTERNAL_25c53b17_4_k_cu_da561755_2631134cuda3std3__45__cpo5beginE)
_ZN41_INTERNAL_25c53b17_4_k_cu_da561755_2631134cuda3std3__45__cpo5beginE:
	.zero		1
	.type		_ZN41_INTERNAL_25c53b17_4_k_cu_da561755_2631134cuda3std6ranges3__45__cpo5beginE,@object
	.size		_ZN41_INTERNAL_25c53b17_4_k_cu_da561755_2631134cuda3std6ranges3__45__cpo5beginE,(_ZN41_INTERNAL_25c53b17_4_k_cu_da561755_2631134cuda3std3__443_GLOBAL__N__25c53b17_4_k_cu_da561755_2631136ignoreE - _ZN41_INTERNAL_25c53b17_4_k_cu_da561755_2631134cuda3std6ranges3__45__cpo5beginE)
_ZN41_INTERNAL_25c53b17_4_k_cu_da561755_2631134cuda3std6ranges3__45__cpo5beginE:
	.zero		1
	.type		_ZN41_INTERNAL_25c53b17_4_k_cu_da561755_2631134cuda3std3__443_GLOBAL__N__25c53b17_4_k_cu_da561755_2631136ignoreE,@object
	.size		_ZN41_INTERNAL_25c53b17_4_k_cu_da561755_2631134cuda3std3__443_GLOBAL__N__25c53b17_4_k_cu_da561755_2631136ignoreE,(_ZN41_INTERNAL_25c53b17_4_k_cu_da561755_2631134cuda3std6ranges3__45__cpo4dataE - _ZN41_INTERNAL_25c53b17_4_k_cu_da561755_2631134cuda3std3__443_GLOBAL__N__25c53b17_4_k_cu_da561755_2631136ignoreE)
_ZN41_INTERNAL_25c53b17_4_k_cu_da561755_2631134cuda3std3__443_GLOBAL__N__25c53b17_4_k_cu_da561755_2631136ignoreE:
	.zero		1
	.type		_ZN41_INTERNAL_25c53b17_4_k_cu_da561755_2631134cuda3std6ranges3__45__cpo4dataE,@object
	.size		_ZN41_INTERNAL_25c53b17_4_k_cu_da561755_2631134cuda3std6ranges3__45__cpo4dataE,(_ZN41_INTERNAL_25c53b17_4_k_cu_da561755_2631136thrust24THRUST_300001_SM_1000_NS12placeholders2_7E - _ZN41_INTERNAL_25c53b17_4_k_cu_da561755_2631134cuda3std6ranges3__45__cpo4dataE)
_ZN41_INTERNAL_25c53b17_4_k_cu_da561755_2631134cuda3std6ranges3__45__cpo4dataE:
	.zero		1
	.type		_ZN41_INTERNAL_25c53b17_4_k_cu_da561755_2631136thrust24THRUST_300001_SM_1000_NS12placeholders2_7E,@object
	.size		_ZN41_INTERNAL_25c53b17_4_k_cu_da561755_2631136thrust24THRUST_300001_SM_1000_NS12placeholders2_7E,(_ZN41_INTERNAL_25c53b17_4_k_cu_da561755_2631134cuda3std3__45__cpo6rbeginE - _ZN41_INTERNAL_25c53b17_4_k_cu_da561755_2631136thrust24THRUST_300001_SM_1000_NS12placeholders2_7E)
_ZN41_INTERNAL_25c53b17_4_k_cu_da561755_2631136thrust24THRUST_300001_SM_1000_NS12placeholders2_7E:
	.zero		1
	.type		_ZN41_INTERNAL_25c53b17_4_k_cu_da561755_2631134cuda3std3__45__cpo6rbeginE,@object
	.size		_ZN41_INTERNAL_25c53b17_4_k_cu_da561755_2631134cuda3std3__45__cpo6rbeginE,(_ZN41_INTERNAL_25c53b17_4_k_cu_da561755_2631134cuda3std6ranges3__45__cpo7advanceE - _ZN41_INTERNAL_25c53b17_4_k_cu_da561755_2631134cuda3std3__45__cpo6rbeginE)
_ZN41_INTERNAL_25c53b17_4_k_cu_da561755_2631134cuda3std3__45__cpo6rbeginE:
	.zero		1
	.type		_ZN41_INTERNAL_25c53b17_4_k_cu_da561755_2631134cuda3std6ranges3__45__cpo7advanceE,@object
	.size		_ZN41_INTERNAL_25c53b17_4_k_cu_da561755_2631134cuda3std6ranges3__45__cpo7advanceE,(_ZN41_INTERNAL_25c53b17_4_k_cu_da561755_2631134cuda3std3__47nulloptE - _ZN41_INTERNAL_25c53b17_4_k_cu_da561755_2631134cuda3std6ranges3__45__cpo7advanceE)
_ZN41_INTERNAL_25c53b17_4_k_cu_da561755_2631134cuda3std6ranges3__45__cpo7advanceE:
	.zero		1
	.type		_ZN41_INTERNAL_25c53b17_4_k_cu_da561755_2631134cuda3std3__47nulloptE,@object
	.size		_ZN41_INTERNAL_25c53b17_4_k_cu_da561755_2631134cuda3std3__47nulloptE,(_ZN41_INTERNAL_25c53b17_4_k_cu_da561755_2631134cuda3std6ranges3__45__cpo8distanceE - _ZN41_INTERNAL_25c53b17_4_k_cu_da561755_2631134cuda3std3__47nulloptE)
_ZN41_INTERNAL_25c53b17_4_k_cu_da561755_2631134cuda3std3__47nulloptE:
	.zero		1
	.type		_ZN41_INTERNAL_25c53b17_4_k_cu_da561755_2631134cuda3std6ranges3__45__cpo8distanceE,@object
	.size		_ZN41_INTERNAL_25c53b17_4_k_cu_da561755_2631134cuda3std6ranges3__45__cpo8distanceE,(_ZN41_INTERNAL_25c53b17_4_k_cu_da561755_2631136thrust24THRUST_300001_SM_1000_NS12placeholders2_6E - _ZN41_INTERNAL_25c53b17_4_k_cu_da561755_2631134cuda3std6ranges3__45__cpo8distanceE)
_ZN41_INTERNAL_25c53b17_4_k_cu_da561755_2631134cuda3std6ranges3__45__cpo8distanceE:
	.zero		1
	.type		_ZN41_INTERNAL_25c53b17_4_k_cu_da561755_2631136thrust24THRUST_300001_SM_1000_NS12placeholders2_6E,@object
	.size		_ZN41_INTERNAL_25c53b17_4_k_cu_da561755_2631136thrust24THRUST_300001_SM_1000_NS12placeholders2_6E,(_ZN41_INTERNAL_25c53b17_4_k_cu_da561755_2631134cuda3std3__45__cpo4cendE - _ZN41_INTERNAL_25c53b17_4_k_cu_da561755_2631136thrust24THRUST_300001_SM_1000_NS12placeholders2_6E)
_ZN41_INTERNAL_25c53b17_4_k_cu_da561755_2631136thrust24THRUST_300001_SM_1000_NS12placeholders2_6E:
	.zero		1
	.type		_ZN41_INTERNAL_25c53b17_4_k_cu_da561755_2631134cuda3std3__45__cpo4cendE,@object
	.size		_ZN41_INTERNAL_25c53b17_4_k_cu_da561755_2631134cuda3std3__45__cpo4cendE,(_ZN41_INTERNAL_25c53b17_4_k_cu_da561755_2631134cuda3std6ranges3__45__cpo4cendE - _ZN41_INTERNAL_25c53b17_4_k_cu_da561755_2631134cuda3std3__45__cpo4cendE)
_ZN41_INTERNAL_25c53b17_4_k_cu_da561755_2631134cuda3std3__45__cpo4cendE:
	.zero		1
	.type		_ZN41_INTERNAL_25c53b17_4_k_cu_da561755_2631134cuda3std6ranges3__45__cpo4cendE,@object
	.size		_ZN41_INTERNAL_25c53b17_4_k_cu_da561755_2631134cuda3std6ranges3__45__cpo4cendE,(_ZN41_INTERNAL_25c53b17_4_k_cu_da561755_2631134cuda3std3__420unreachable_sentinelE - _ZN41_INTERNAL_25c53b17_4_k_cu_da561755_2631134cuda3std6ranges3__45__cpo4cendE)
_ZN41_INTERNAL_25c53b17_4_k_cu_da561755_2631134cuda3std6ranges3__45__cpo4cendE:
	.zero		1
	.type		_ZN41_INTERNAL_25c53b17_4_k_cu_da561755_2631134cuda3std3__420unreachable_sentinelE,@object
	.size		_ZN41_INTERNAL_25c53b17_4_k_cu_da561755_2631134cuda3std3__420unreachable_sentinelE,(_ZN41_INTERNAL_25c53b17_4_k_cu_da561755_2631134cuda3std6ranges3__45__cpo5ssizeE - _ZN41_INTERNAL_25c53b17_4_k_cu_da561755_2631134cuda3std3__420unreachable_sentinelE)
_ZN41_INTERNAL_25c53b17_4_k_cu_da561755_2631134cuda3std3__420unreachable_sentinelE:
	.zero		1
	.type		_ZN41_INTERNAL_25c53b17_4_k_cu_da561755_2631134cuda3std6ranges3__45__cpo5ssizeE,@object
	.size		_ZN41_INTERNAL_25c53b17_4_k_cu_da561755_2631134cuda3std6ranges3__45__cpo5ssizeE,(_ZN41_INTERNAL_25c53b17_4_k_cu_da561755_2631136thrust24THRUST_300001_SM_1000_NS12placeholders3_10E - _ZN41_INTERNAL_25c53b17_4_k_cu_da561755_2631134cuda3std6ranges3__45__cpo5ssizeE)
_ZN41_INTERNAL_25c53b17_4_k_cu_da561755_2631134cuda3std6ranges3__45__cpo5ssizeE:
	.zero		1
	.type		_ZN41_INTERNAL_25c53b17_4_k_cu_da561755_2631136thrust24THRUST_300001_SM_1000_NS12placeholders3_10E,@object
	.size		_ZN41_INTERNAL_25c53b17_4_k_cu_da561755_2631136thrust24THRUST_300001_SM_1000_NS12placeholders3_10E,(_ZN41_INTERNAL_25c53b17_4_k_cu_da561755_2631134cuda3std3__45__cpo5crendE - _ZN41_INTERNAL_25c53b17_4_k_cu_da561755_2631136thrust24THRUST_300001_SM_1000_NS12placeholders3_10E)
_ZN41_INTERNAL_25c53b17_4_k_cu_da561755_2631136thrust24THRUST_300001_SM_1000_NS12placeholders3_10E:
	.zero		1
	.type		_ZN41_INTERNAL_25c53b17_4_k_cu_da561755_2631134cuda3std3__45__cpo5crendE,@object
	.size		_ZN41_INTERNAL_25c53b17_4_k_cu_da561755_2631134cuda3std3__45__cpo5crendE,(_ZN41_INTERNAL_25c53b17_4_k_cu_da561755_2631134cuda3std6ranges3__45__cpo4prevE - _ZN41_INTERNAL_25c53b17_4_k_cu_da561755_2631134cuda3std3__45__cpo5crendE)
_ZN41_INTERNAL_25c53b17_4_k_cu_da561755_2631134cuda3std3__45__cpo5crendE:
	.zero		1
	.type		_ZN41_INTERNAL_25c53b17_4_k_cu_da561755_2631134cuda3std6ranges3__45__cpo4prevE,@object
	.size		_ZN41_INTERNAL_25c53b17_4_k_cu_da561755_2631134cuda3std6ranges3__45__cpo4prevE,(_ZN41_INTERNAL_25c53b17_4_k_cu_da561755_2631134cuda3std6ranges3__45__cpo9iter_moveE - _ZN41_INTERNAL_25c53b17_4_k_cu_da561755_2631134cuda3std6ranges3__45__cpo4prevE)
_ZN41_INTERNAL_25c53b17_4_k_cu_da561755_2631134cuda3std6ranges3__45__cpo4prevE:
	.zero		1
	.type		_ZN41_INTERNAL_25c53b17_4_k_cu_da561755_2631134cuda3std6ranges3__45__cpo9iter_moveE,@object
	.size		_ZN41_INTERNAL_25c53b17_4_k_cu_da561755_2631134cuda3std6ranges3__45__cpo9iter_moveE,(_ZN41_INTERNAL_25c53b17_4_k_cu_da561755_2631136thrust24THRUST_300001_SM_1000_NS12placeholders2_2E - _ZN41_INTERNAL_25c53b17_4_k_cu_da561755_2631134cuda3std6ranges3__45__cpo9iter_moveE)
_ZN41_INTERNAL_25c53b17_4_k_cu_da561755_2631134cuda3std6ranges3__45__cpo9iter_moveE:
	.zero		1
	.type		_ZN41_INTERNAL_25c53b17_4_k_cu_da561755_2631136thrust24THRUST_300001_SM_1000_NS12placeholders2_2E,@object
	.size		_ZN41_INTERNAL_25c53b17_4_k_cu_da561755_2631136thrust24THRUST_300001_SM_1000_NS12placeholders2_2E,(_ZN41_INTERNAL_25c53b17_4_k_cu_da561755_2631136thrust24THRUST_300001_SM_1000_NS12placeholders2_4E - _ZN41_INTERNAL_25c53b17_4_k_cu_da561755_2631136thrust24THRUST_300001_SM_1000_NS12placeholders2_2E)
_ZN41_INTERNAL_25c53b17_4_k_cu_da561755_2631136thrust24THRUST_300001_SM_1000_NS12placeholders2_2E:
	.zero		1
	.type		_ZN41_INTERNAL_25c53b17_4_k_cu_da561755_2631136thrust24THRUST_300001_SM_1000_NS12placeholders2_4E,@object
	.size		_ZN41_INTERNAL_25c53b17_4_k_cu_da561755_2631136thrust24THRUST_300001_SM_1000_NS12placeholders2_4E,(_ZN41_INTERNAL_25c53b17_4_k_cu_da561755_2631134cuda3std3__45__cpo3endE - _ZN41_INTERNAL_25c53b17_4_k_cu_da561755_2631136thrust24THRUST_300001_SM_1000_NS12placeholders2_4E)
_ZN41_INTERNAL_25c53b17_4_k_cu_da561755_2631136thrust24THRUST_300001_SM_1000_NS12placeholders2_4E:
	.zero		1
	.type		_ZN41_INTERNAL_25c53b17_4_k_cu_da561755_2631134cuda3std3__45__cpo3endE,@object
	.size		_ZN41_INTERNAL_25c53b17_4_k_cu_da561755_2631134cuda3std3__45__cpo3endE,(_ZN41_INTERNAL_25c53b17_4_k_cu_da561755_2631134cuda3std6ranges3__45__cpo3endE - _ZN41_INTERNAL_25c53b17_4_k_cu_da561755_2631134cuda3std3__45__cpo3endE)
_ZN41_INTERNAL_25c53b17_4_k_cu_da561755_2631134cuda3std3__45__cpo3endE:
	.zero		1
	.type		_ZN41_INTERNAL_25c53b17_4_k_cu_da561755_2631134cuda3std6ranges3__45__cpo3endE,@object
	.size		_ZN41_INTERNAL_25c53b17_4_k_cu_da561755_2631134cuda3std6ranges3__45__cpo3endE,(_ZN41_INTERNAL_25c53b17_4_k_cu_da561755_2631134cuda3std3__419piecewise_constructE - _ZN41_INTERNAL_25c53b17_4_k_cu_da561755_2631134cuda3std6ranges3__45__cpo3endE)
_ZN41_INTERNAL_25c53b17_4_k_cu_da561755_2631134cuda3std6ranges3__45__cpo3endE:
	.zero		1
	.type		_ZN41_INTERNAL_25c53b17_4_k_cu_da561755_2631134cuda3std3__419piecewise_constructE,@object
	.size		_ZN41_INTERNAL_25c53b17_4_k_cu_da561755_2631134cuda3std3__419piecewise_constructE,(_ZN41_INTERNAL_25c53b17_4_k_cu_da561755_2631134cuda3std6ranges3__45__cpo5cdataE - _ZN41_INTERNAL_25c53b17_4_k_cu_da561755_2631134cuda3std3__419piecewise_constructE)
_ZN41_INTERNAL_25c53b17_4_k_cu_da561755_2631134cuda3std3__419piecewise_constructE:
	.zero		1
	.type		_ZN41_INTERNAL_25c53b17_4_k_cu_da561755_2631134cuda3std6ranges3__45__cpo5cdataE,@object
	.size		_ZN41_INTERNAL_25c53b17_4_k_cu_da561755_2631134cuda3std6ranges3__45__cpo5cdataE,(_ZN41_INTERNAL_25c53b17_4_k_cu_da561755_2631136thrust24THRUST_300001_SM_1000_NS12placeholders2_8E - _ZN41_INTERNAL_25c53b17_4_k_cu_da561755_2631134cuda3std6ranges3__45__cpo5cdataE)
_ZN41_INTERNAL_25c53b17_4_k_cu_da561755_2631134cuda3std6ranges3__45__cpo5cdataE:
	.zero		1
	.type		_ZN41_INTERNAL_25c53b17_4_k_cu_da561755_2631136thrust24THRUST_300001_SM_1000_NS12placeholders2_8E,@object
	.size		_ZN41_INTERNAL_25c53b17_4_k_cu_da561755_2631136thrust24THRUST_300001_SM_1000_NS12placeholders2_8E,(_ZN41_INTERNAL_25c53b17_4_k_cu_da561755_2631134cuda3std3__45__cpo4rendE - _ZN41_INTERNAL_25c53b17_4_k_cu_da561755_2631136thrust24THRUST_300001_SM_1000_NS12placeholders2_8E)
_ZN41_INTERNAL_25c53b17_4_k_cu_da561755_2631136thrust24THRUST_300001_SM_1000_NS12placeholders2_8E:
	.zero		1
	.type		_ZN41_INTERNAL_25c53b17_4_k_cu_da561755_2631134cuda3std3__45__cpo4rendE,@object
	.size		_ZN41_INTERNAL_25c53b17_4_k_cu_da561755_2631134cuda3std3__45__cpo4rendE,(_ZN41_INTERNAL_25c53b17_4_k_cu_da561755_2631134cuda3std6ranges3__45__cpo9iter_swapE - _ZN41_INTERNAL_25c53b17_4_k_cu_da561755_2631134cuda3std3__45__cpo4rendE)
_ZN41_INTERNAL_25c53b17_4_k_cu_da561755_2631134cuda3std3__45__cpo4rendE:
	.zero		1
	.type		_ZN41_INTERNAL_25c53b17_4_k_cu_da561755_2631134cuda3std6ranges3__45__cpo9iter_swapE,@object
	.size		_ZN41_INTERNAL_25c53b17_4_k_cu_da561755_2631134cuda3std6ranges3__45__cpo9iter_swapE,(_ZN41_INTERNAL_25c53b17_4_k_cu_da561755_2631134cuda3std3__48unexpectE - _ZN41_INTERNAL_25c53b17_4_k_cu_da561755_2631134cuda3std6ranges3__45__cpo9iter_swapE)
_ZN41_INTERNAL_25c53b17_4_k_cu_da561755_2631134cuda3std6ranges3__45__cpo9iter_swapE:
	.zero		1
	.type		_ZN41_INTERNAL_25c53b17_4_k_cu_da561755_2631134cuda3std3__48unexpectE,@object
	.size		_ZN41_INTERNAL_25c53b17_4_k_cu_da561755_2631134cuda3std3__48unexpectE,(_ZN41_INTERNAL_25c53b17_4_k_cu_da561755_2631136thrust24THRUST_300001_SM_1000_NS6system6detail10sequential3seqE - _ZN41_INTERNAL_25c53b17_4_k_cu_da561755_2631134cuda3std3__48unexpectE)
_ZN41_INTERNAL_25c53b17_4_k_cu_da561755_2631134cuda3std3__48unexpectE:
	.zero		1
	.type		_ZN41_INTERNAL_25c53b17_4_k_cu_da561755_2631136thrust24THRUST_300001_SM_1000_NS6system6detail10sequential3seqE,@object
	.size		_ZN41_INTERNAL_25c53b17_4_k_cu_da561755_2631136thrust24THRUST_300001_SM_1000_NS6system6detail10sequential3seqE,(.L_29 - _ZN41_INTERNAL_25c53b17_4_k_cu_da561755_2631136thrust24THRUST_300001_SM_1000_NS6system6detail10sequential3seqE)
_ZN41_INTERNAL_25c53b17_4_k_cu_da561755_2631136thrust24THRUST_300001_SM_1000_NS6system6detail10sequential3seqE:
	.zero		1
.L_29:


//--------------------- .nv.constant0._ZN3cub18CUB_300001_SM_10006detail11EmptyKernelIvEEvv --------------------------
	.section	.nv.constant0._ZN3cub18CUB_300001_SM_10006detail11EmptyKernelIvEEvv,"a",@progbits
	.sectionflags	@""
	.align	4
.nv.constant0._ZN3cub18CUB_300001_SM_10006detail11EmptyKernelIvEEvv:
	.zero		896


//--------------------- SYMBOLS --------------------------

	.type		.nv.reservedSmem.offset0,@object
	.size		.nv.reservedSmem.offset0,0x4
